	.headerflags	@"EF_CUDA_TEXMODE_UNIFIED EF_CUDA_64BIT_ADDRESS EF_CUDA_ACCELERATORS EF_CUDA_SM90 EF_CUDA_VIRTUAL_SM(EF_CUDA_SM90)"
	.elftype	@"ET_EXEC"


//--------------------- .nv.info                  --------------------------
	.section	.nv.info,"",@"SHT_CUDA_INFO"
	.align	4


	//----- nvinfo : EIATTR_REGCOUNT
	.align		4
        /*0000*/ 	.byte	0x04, 0x2f
        /*0002*/ 	.short	(.L_1 - .L_0)
	.align		4
.L_0:
        /*0004*/ 	.word	index@(triton_per_fused_mean_61)
        /*0008*/ 	.word	0x0000000e


	//----- nvinfo : EIATTR_MIN_STACK_SIZE
	.align		4
.L_1:
        /*000c*/ 	.byte	0x04, 0x12
        /*000e*/ 	.short	(.L_3 - .L_2)
	.align		4
.L_2:
        /*0010*/ 	.word	index@(triton_per_fused_mean_61)
        /*0014*/ 	.word	0x00000000


	//----- nvinfo : EIATTR_FRAME_SIZE
	.align		4
.L_3:
        /*0018*/ 	.byte	0x04, 0x11
        /*001a*/ 	.short	(.L_5 - .L_4)
	.align		4
.L_4:
        /*001c*/ 	.word	index@(triton_per_fused_mean_61)
        /*0020*/ 	.word	0x00000000


	//----- nvinfo : EIATTR_MIN_STACK_SIZE
	.align		4
.L_5:
        /*0024*/ 	.byte	0x04, 0x12
        /*0026*/ 	.short	(.L_7 - .L_6)
	.align		4
.L_6:
        /*0028*/ 	.word	index@(triton_per_fused_mean_61)
        /*002c*/ 	.word	0x00000000
.L_7:


//--------------------- .nv.info.triton_per_fused_mean_61 --------------------------
	.section	.nv.info.triton_per_fused_mean_61,"",@"SHT_CUDA_INFO"
	.sectionflags	@""
	.align	4


	//----- nvinfo : EIATTR_CUDA_API_VERSION
	.align		4
        /*0000*/ 	.byte	0x04, 0x37
        /*0002*/ 	.short	(.L_9 - .L_8)
.L_8:
        /*0004*/ 	.word	0x0000007c


	//----- nvinfo : EIATTR_KPARAM_INFO
	.align		4
.L_9:
        /*0008*/ 	.byte	0x04, 0x17
        /*000a*/ 	.short	(.L_11 - .L_10)
.L_10:
        /*000c*/ 	.word	0x00000000
        /*0010*/ 	.short	0x0003
        /*0012*/ 	.short	0x0014
        /*0014*/ 	.byte	0x00, 0xf0, 0x11, 0x00


	//----- nvinfo : EIATTR_KPARAM_INFO
	.align		4
.L_11:
        /*0018*/ 	.byte	0x04, 0x17
        /*001a*/ 	.short	(.L_13 - .L_12)
.L_12:
        /*001c*/ 	.word	0x00000000
        /*0020*/ 	.short	0x0002
        /*0022*/ 	.short	0x0010
        /*0024*/ 	.byte	0x00, 0xf0, 0x11, 0x00


	//----- nvinfo : EIATTR_KPARAM_INFO
	.align		4
.L_13:
        /*0028*/ 	.byte	0x04, 0x17
        /*002a*/ 	.short	(.L_15 - .L_14)
.L_14:
        /*002c*/ 	.word	0x00000000
        /*0030*/ 	.short	0x0001
        /*0032*/ 	.short	0x0008
        /*0034*/ 	.byte	0x00, 0xf4, 0x21, 0x00


	//----- nvinfo : EIATTR_KPARAM_INFO
	.align		4
.L_15:
        /*0038*/ 	.byte	0x04, 0x17
        /*003a*/ 	.short	(.L_17 - .L_16)
.L_16:
        /*003c*/ 	.word	0x00000000
        /*0040*/ 	.short	0x0000
        /*0042*/ 	.short	0x0000
        /*0044*/ 	.byte	0x00, 0xf4, 0x21, 0x00


	//----- nvinfo : EIATTR_SPARSE_MMA_MASK
	.align		4
.L_17:
        /*0048*/ 	.byte	0x03, 0x50
        /*004a*/ 	.short	0x0000


	//----- nvinfo : EIATTR_MAXREG_COUNT
	.align		4
        /*004c*/ 	.byte	0x03, 0x1b
        /*004e*/ 	.short	0x00ff


	//----- nvinfo : EIATTR_COOP_GROUP_MASK_REGIDS
	.align		4
        /*0050*/ 	.byte	0x04, 0x29
        /*0052*/ 	.short	(.L_19 - .L_18)


	//   ....[0]....
.L_18:
        /*0054*/ 	.word	0xffffffff


	//   ....[1]....
        /*0058*/ 	.word	0xffffffff


	//   ....[2]....
        /*005c*/ 	.word	0xffffffff


	//   ....[3]....
        /*0060*/ 	.word	0xffffffff


	//----- nvinfo : EIATTR_COOP_GROUP_INSTR_OFFSETS
	.align		4
.L_19:
        /*0064*/ 	.byte	0x04, 0x28
        /*0066*/ 	.short	(.L_21 - .L_20)


	//   ....[0]....
.L_20:
        /*0068*/ 	.word	0x00000140


	//   ....[1]....
        /*006c*/ 	.word	0x00000170


	//   ....[2]....
        /*0070*/ 	.word	0x00000190


	//   ....[3]....
        /*0074*/ 	.word	0x000001c0


	//----- nvinfo : EIATTR_EXIT_INSTR_OFFSETS
	.align		4
.L_21:
        /*0078*/ 	.byte	0x04, 0x1c
        /*007a*/ 	.short	(.L_23 - .L_22)


	//   ....[0]....
.L_22:
        /*007c*/ 	.word	0x000001f0


	//   ....[1]....
        /*0080*/ 	.word	0x00000220


	//----- nvinfo : EIATTR_REQNTID
	.align		4
.L_23:
        /*0084*/ 	.byte	0x04, 0x10
        /*0086*/ 	.short	(.L_25 - .L_24)
.L_24:
        /*0088*/ 	.word	0x00000040
        /*008c*/ 	.word	0x00000001
        /*0090*/ 	.word	0x00000001


	//----- nvinfo : EIATTR_CBANK_PARAM_SIZE
	.align		4
.L_25:
        /*0094*/ 	.byte	0x03, 0x19
        /*0096*/ 	.short	0x0018


	//----- nvinfo : EIATTR_PARAM_CBANK
	.align		4
        /*0098*/ 	.byte	0x04, 0x0a
        /*009a*/ 	.short	(.L_27 - .L_26)
	.align		4
.L_26:
        /*009c*/ 	.word	index@(.nv.constant0.triton_per_fused_mean_61)
        /*00a0*/ 	.short	0x0210
        /*00a2*/ 	.short	0x0018


	//----- nvinfo : EIATTR_SW_WAR
	.align		4
.L_27:
        /*00a4*/ 	.byte	0x04, 0x36
        /*00a6*/ 	.short	(.L_29 - .L_28)
.L_28:
        /*00a8*/ 	.word	0x00000008
.L_29:


//--------------------- .nv.callgraph             --------------------------
	.section	.nv.callgraph,"",@"SHT_CUDA_CALLGRAPH"
	.align	4
	.sectionentsize	8
	.align		4
        /*0000*/ 	.word	0x00000000
	.align		4
        /*0004*/ 	.word	0xffffffff
	.align		4
        /*0008*/ 	.word	0x00000000
	.align		4
        /*000c*/ 	.word	0xfffffffe
	.align		4
        /*0010*/ 	.word	0x00000000
	.align		4
        /*0014*/ 	.word	0xfffffffd
	.align		4
        /*0018*/ 	.word	0x00000000
	.align		4
        /*001c*/ 	.word	0xfffffffc


//--------------------- .text.triton_per_fused_mean_61 --------------------------
	.section	.text.triton_per_fused_mean_61,"ax",@progbits
	.sectionflags	@"SHF_BARRIERS=1"
	.align	128
        .global         triton_per_fused_mean_61
        .type           triton_per_fused_mean_61,@function
        .size           triton_per_fused_mean_61,(.L_x_1 - triton_per_fused_mean_61)
        .other          triton_per_fused_mean_61,@"STO_CUDA_ENTRY STV_DEFAULT"
triton_per_fused_mean_61:
.text.triton_per_fused_mean_61:
[----:B------:R-:W0:Y:S02]  /*0000*/  LDC R1, c[0x0][0x28] ;  /* 0x00000a00ff017b82 */ /* 0x000e240000000800 */
[----:B------:R-:W1:Y:S01]  /*0010*/  S2R R10, SR_CTAID.X ;  /* 0x00000000000a7919 */ /* 0x000e620000002500 */
[----:B------:R-:W2:Y:S01]  /*0020*/  LDC.64 R2, c[0x0][0x218] ;  /* 0x00008600ff027b82 */ /* 0x000ea20000000a00 */
[----:B------:R-:W-:Y:S01]  /*0030*/  ULDC.64 UR4, c[0x0][0x208] ;  /* 0x0000820000047ab9 */ /* 0x000fe20000000a00 */
[----:B------:R-:W3:Y:S01]  /*0040*/  S2R R11, SR_TID.X ;  /* 0x00000000000b7919 */ /* 0x000ee20000002100 */
[C---:B-1----:R-:W-:Y:S01]  /*0050*/  IMAD.HI R0, R10.reuse, 0x19c2d14f, RZ ;  /* 0x19c2d14f0a007827 */ /* 0x042fe200078e02ff */
[----:B------:R-:W-:-:S04]  /*0060*/  ISETP.GE.AND P0, PT, R10, 0x9f0, PT ;  /* 0x000009f00a00780c */ /* 0x000fc80003f06270 */
[----:B------:R-:W-:-:S04]  /*0070*/  SHF.R.U32.HI R5, RZ, 0x1f, R0 ;  /* 0x0000001fff057819 */ /* 0x000fc80000011600 */
[----:B------:R-:W-:Y:S02]  /*0080*/  LEA.HI.SX32 R5, R0, R5, 0x1a ;  /* 0x0000000500057211 */ /* 0x000fe400078fd2ff */
[----:B---3--:R-:W-:-:S03]  /*0090*/  LOP3.LUT R0, R11, 0xf, RZ, 0xc0, !PT ;  /* 0x0000000f0b007812 */ /* 0x008fc600078ec0ff */
[----:B------:R-:W-:-:S04]  /*00a0*/  IMAD R7, R5, -0x27c, R10 ;  /* 0xfffffd8405077824 */ /* 0x000fc800078e020a */
[----:B------:R-:W-:-:S04]  /*00b0*/  IMAD R0, R0, 0x27c, R7 ;  /* 0x0000027c00007824 */ /* 0x000fc800078e0207 */
[----:B------:R-:W-:Y:S01]  /*00c0*/  IMAD R5, R5, 0x27c0, R0 ;  /* 0x000027c005057824 */ /* 0x000fe200078e0200 */
[----:B------:R-:W-:-:S03]  /*00d0*/  HFMA2.MMA R0, -RZ, RZ, 0, 0 ;  /* 0x00000000ff007435 */ /* 0x000fc600000001ff */
[----:B--2---:R-:W-:-:S07]  /*00e0*/  IMAD.WIDE R2, R5, 0x4, R2 ;  /* 0x0000000405027825 */ /* 0x004fce00078e0202 */
[----:B------:R-:W2:Y:S01]  /*00f0*/  @!P0 LDG.E R0, desc[UR4][R2.64] ;  /* 0x0000000402008981 */ /* 0x000ea2000c1e1900 */
[----:B------:R-:W-:Y:S01]  /*0100*/  BAR.SYNC.DEFER_BLOCKING 0x0 ;  /* 0x0000000000007b1d */ /* 0x000fe20000010000 */
[----:B--2---:R-:W-:-:S04]  /*0110*/  SEL R0, R0, RZ, !P0 ;  /* 0x000000ff00007207 */ /* 0x004fc80004000000 */
[----:B------:R-:W-:Y:S02]  /*0120*/  FSEL R0, R0, RZ, !P0 ;  /* 0x000000ff00007208 */ /* 0x000fe40004000000 */
[----:B------:R-:W-:-:S03]  /*0130*/  LOP3.LUT P0, RZ, R11, 0x3f, RZ, 0xc0, !PT ;  /* 0x0000003f0bff7812 */ /* 0x000fc6000780c0ff */
[----:B------:R-:W1:Y:S01]  /*0140*/  SHFL.BFLY PT, R5, R0, 0x8, 0x1f ;  /* 0x0d001f0000057f89 */ /* 0x000e6200000e0000 */
[----:B------:R-:W-:Y:S01]  /*0150*/  ISETP.LT.AND P0, PT, R10, 0x9f0, !P0 ;  /* 0x000009f00a00780c */ /* 0x000fe20004701270 */
[----:B-1----:R-:W-:-:S05]  /*0160*/  FADD R6, R0, R5 ;  /* 0x0000000500067221 */ /* 0x002fca0000000000 */
[----:B------:R-:W1:Y:S02]  /*0170*/  SHFL.BFLY PT, R5, R6, 0x4, 0x1f ;  /* 0x0c801f0006057f89 */ /* 0x000e6400000e0000 */
[----:B-1----:R-:W-:-:S05]  /*0180*/  FADD R7, R6, R5 ;  /* 0x0000000506077221 */ /* 0x002fca0000000000 */
[----:B------:R-:W1:Y:S02]  /*0190*/  SHFL.BFLY PT, R4, R7, 0x2, 0x1f ;  /* 0x0c401f0007047f89 */ /* 0x000e6400000e0000 */
[----:B-1----:R-:W-:Y:S02]  /*01a0*/  FADD R8, R7, R4 ;  /* 0x0000000407087221 */ /* 0x002fe40000000000 */
[----:B------:R-:W1:Y:S03]  /*01b0*/  LDC.64 R4, c[0x0][0x210] ;  /* 0x00008400ff047b82 */ /* 0x000e660000000a00 */
[----:B------:R-:W2:Y:S01]  /*01c0*/  SHFL.BFLY PT, R9, R8, 0x1, 0x1f ;  /* 0x0c201f0008097f89 */ /* 0x000ea200000e0000 */
[----:B-1----:R-:W-:-:S04]  /*01d0*/  IMAD.WIDE R2, R10, 0x4, R4 ;  /* 0x000000040a027825 */ /* 0x002fc800078e0204 */
[----:B--2---:R-:W-:Y:S01]  /*01e0*/  FADD R9, R8, R9 ;  /* 0x0000000908097221 */ /* 0x004fe20000000000 */
[----:B------:R-:W-:Y:S06]  /*01f0*/  @!P0 EXIT ;  /* 0x000000000000894d */ /* 0x000fec0003800000 */
[----:B------:R-:W-:-:S05]  /*0200*/  FMUL R9, R9, 0.0625 ;  /* 0x3d80000009097820 */ /* 0x000fca0000400000 */
[----:B------:R-:W-:Y:S01]  /*0210*/  STG.E desc[UR4][R2.64], R9 ;  /* 0x0000000902007986 */ /* 0x000fe2000c101904 */
[----:B------:R-:W-:Y:S05]  /*0220*/  EXIT ;  /* 0x000000000000794d */ /* 0x000fea0003800000 */
.L_x_0:
[----:B------:R-:W-:-:S00]  /*0230*/  BRA `(.L_x_0) ;  /* 0xfffffffc00fc7947 */ /* 0x000fc0000383ffff */
[----:B------:R-:W-:-:S00]  /*0240*/  NOP ;  /* 0x0000000000007918 */ /* 0x000fc00000000000 */
        /* <DEDUP_REMOVED lines=11> */
.L_x_1:


//--------------------- .nv.constant0.triton_per_fused_mean_61 --------------------------
	.section	.nv.constant0.triton_per_fused_mean_61,"a",@progbits
	.sectionflags	@""
	.align	4
.nv.constant0.triton_per_fused_mean_61:
	.zero		552
